//
// Generated by NVIDIA NVVM Compiler
//
// Compiler Build ID: CL-36424714
// Cuda compilation tools, release 13.0, V13.0.88
// Based on NVVM 20.0.0
//

.version 9.0
.target sm_100
.address_size 64

	// .globl	_Z6renderiPfS_S_

.visible .entry _Z6renderiPfS_S_(
	.param .u32 _Z6renderiPfS_S__param_0,
	.param .u64 .ptr .align 1 _Z6renderiPfS_S__param_1,
	.param .u64 .ptr .align 1 _Z6renderiPfS_S__param_2,
	.param .u64 .ptr .align 1 _Z6renderiPfS_S__param_3
)
{
	.reg .b32 	%r<3>;
	.reg .b64 	%rd<5>;

	ld.param.u32 	%r1, [_Z6renderiPfS_S__param_0];
	ld.param.u64 	%rd1, [_Z6renderiPfS_S__param_1];
	cvta.to.global.u64 	%rd2, %rd1;
	mul.wide.s32 	%rd3, %r1, 4;
	add.s64 	%rd4, %rd2, %rd3;
	mov.b32 	%r2, 1140457472;
	st.global.u32 	[%rd4], %r2;
	ret;

}


// ===== COMPILED SASS (sm_100) =====

	.target	sm_100

	.elftype	@"ET_EXEC"


//--------------------- .note.nv.tkinfo           --------------------------
	.section	.note.nv.tkinfo,"",@"SHT_NOTE"
	.sectionflags	@"SHF_NOTE_NV_TKINFO"
	.tkinfo
        /*0018*/ 	.word	0x00000002
        /*0030*/ 	.string	""
        /*0030*/ 	.string	"ptxas"
        /*0030*/ 	.string	"Cuda compilation tools, release 13.0, V13.0.88"
        /*0030*/ 	.string	"Build cuda_13.0.r13.0/compiler.36424714_0"
        /*0030*/ 	.string	"-arch sm_100 -m 64 "



//--------------------- .note.nv.cuinfo           --------------------------
	.section	.note.nv.cuinfo,"",@"SHT_NOTE"
	.sectionflags	@"SHF_NOTE_NV_CUINFO"
        /*0018*/ 	.short	0x0002
        /*001a*/ 	.short	0x0064
        /*001c*/ 	.short	0x0082
	.zero		2


//--------------------- .nv.info                  --------------------------
	.section	.nv.info,"",@"SHT_CUDA_INFO"
	.align	4


	//----- nvinfo : EIATTR_REGCOUNT
	.align		4
        /*0000*/ 	.byte	0x04, 0x2f
        /*0002*/ 	.short	(.L_1 - .L_0)
	.align		4
.L_0:
        /*0004*/ 	.word	index@(_Z6renderiPfS_S_)
        /*0008*/ 	.word	0x0000000a


	//----- nvinfo : EIATTR_FRAME_SIZE
	.align		4
.L_1:
        /*000c*/ 	.byte	0x04, 0x11
        /*000e*/ 	.short	(.L_3 - .L_2)
	.align		4
.L_2:
        /*0010*/ 	.word	index@(_Z6renderiPfS_S_)
        /*0014*/ 	.word	0x00000000


	//----- nvinfo : EIATTR_MIN_STACK_SIZE
	.align		4
.L_3:
        /*0018*/ 	.byte	0x04, 0x12
        /*001a*/ 	.short	(.L_5 - .L_4)
	.align		4
.L_4:
        /*001c*/ 	.word	index@(_Z6renderiPfS_S_)
        /*0020*/ 	.word	0x00000000
.L_5:


//--------------------- .nv.compat                --------------------------
	.section	.nv.compat,"",@"SHT_CUDA_COMPAT_INFO"
	.align	4
        /*0000*/ 	.byte	0x02, 0x09, 0x00, 0x00, 0x02, 0x02, 0x01, 0x00, 0x02, 0x05, 0x05, 0x00, 0x03, 0x07, 0x01, 0x01
        /*0010*/ 	.byte	0x02, 0x03, 0x00, 0x00, 0x02, 0x06, 0x01, 0x00, 0x04, 0x0b, 0x08, 0x00, 0x09, 0x00, 0x00, 0x00
        /*0020*/ 	.byte	0x00, 0x00, 0x00, 0x00


//--------------------- .nv.info._Z6renderiPfS_S_ --------------------------
	.section	.nv.info._Z6renderiPfS_S_,"",@"SHT_CUDA_INFO"
	.sectionflags	@""
	.align	4


	//----- nvinfo : EIATTR_CUDA_API_VERSION
	.align		4
        /*0000*/ 	.byte	0x04, 0x37
        /*0002*/ 	.short	(.L_7 - .L_6)
.L_6:
        /*0004*/ 	.word	0x00000082


	//----- nvinfo : EIATTR_KPARAM_INFO
	.align		4
.L_7:
        /*0008*/ 	.byte	0x04, 0x17
        /*000a*/ 	.short	(.L_9 - .L_8)
.L_8:
        /*000c*/ 	.word	0x00000000
        /*0010*/ 	.short	0x0003
        /*0012*/ 	.short	0x0018
        /*0014*/ 	.byte	0x00, 0xf5, 0x21, 0x00


	//----- nvinfo : EIATTR_KPARAM_INFO
	.align		4
.L_9:
        /*0018*/ 	.byte	0x04, 0x17
        /*001a*/ 	.short	(.L_11 - .L_10)
.L_10:
        /*001c*/ 	.word	0x00000000
        /*0020*/ 	.short	0x0002
        /*0022*/ 	.short	0x0010
        /*0024*/ 	.byte	0x00, 0xf5, 0x21, 0x00


	//----- nvinfo : EIATTR_KPARAM_INFO
	.align		4
.L_11:
        /*0028*/ 	.byte	0x04, 0x17
        /*002a*/ 	.short	(.L_13 - .L_12)
.L_12:
        /*002c*/ 	.word	0x00000000
        /*0030*/ 	.short	0x0001
        /*0032*/ 	.short	0x0008
        /*0034*/ 	.byte	0x00, 0xf5, 0x21, 0x00


	//----- nvinfo : EIATTR_KPARAM_INFO
	.align		4
.L_13:
        /*0038*/ 	.byte	0x04, 0x17
        /*003a*/ 	.short	(.L_15 - .L_14)
.L_14:
        /*003c*/ 	.word	0x00000000
        /*0040*/ 	.short	0x0000
        /*0042*/ 	.short	0x0000
        /*0044*/ 	.byte	0x00, 0xf0, 0x11, 0x00


	//----- nvinfo : EIATTR_SPARSE_MMA_MASK
	.align		4
.L_15:
        /*0048*/ 	.byte	0x03, 0x50
        /*004a*/ 	.short	0x0000


	//----- nvinfo : EIATTR_MAXREG_COUNT
	.align		4
        /*004c*/ 	.byte	0x03, 0x1b
        /*004e*/ 	.short	0x00ff


	//----- nvinfo : EIATTR_MERCURY_ISA_VERSION
	.align		4
        /*0050*/ 	.byte	0x03, 0x5f
        /*0052*/ 	.short	0x0101


	//----- nvinfo : EIATTR_VRC_CTA_INIT_COUNT
	.align		4
        /*0054*/ 	.byte	0x02, 0x4a
	.zero		1
	.zero		1


	//----- nvinfo : EIATTR_EXIT_INSTR_OFFSETS
	.align		4
        /*0058*/ 	.byte	0x04, 0x1c
        /*005a*/ 	.short	(.L_17 - .L_16)


	//   ....[0]....
.L_16:
        /*005c*/ 	.word	0x00000070


	//----- nvinfo : EIATTR_CBANK_PARAM_SIZE
	.align		4
.L_17:
        /*0060*/ 	.byte	0x03, 0x19
        /*0062*/ 	.short	0x0020


	//----- nvinfo : EIATTR_PARAM_CBANK
	.align		4
        /*0064*/ 	.byte	0x04, 0x0a
        /*0066*/ 	.short	(.L_19 - .L_18)
	.align		4
.L_18:
        /*0068*/ 	.word	index@(.nv.constant0._Z6renderiPfS_S_)
        /*006c*/ 	.short	0x0380
        /*006e*/ 	.short	0x0020


	//----- nvinfo : EIATTR_SW_WAR
	.align		4
.L_19:
        /*0070*/ 	.byte	0x04, 0x36
        /*0072*/ 	.short	(.L_21 - .L_20)
.L_20:
        /*0074*/ 	.word	0x00000008
.L_21:


//--------------------- .nv.callgraph             --------------------------
	.section	.nv.callgraph,"",@"SHT_CUDA_CALLGRAPH"
	.align	4
	.sectionentsize	8
	.align		4
        /*0000*/ 	.word	0x00000000
	.align		4
        /*0004*/ 	.word	0xffffffff
	.align		4
        /*0008*/ 	.word	0x00000000
	.align		4
        /*000c*/ 	.word	0xfffffffe
	.align		4
        /*0010*/ 	.word	0x00000000
	.align		4
        /*0014*/ 	.word	0xfffffffd
	.align		4
        /*0018*/ 	.word	0x00000000
	.align		4
        /*001c*/ 	.word	0xfffffffc


//--------------------- .text._Z6renderiPfS_S_    --------------------------
	.section	.text._Z6renderiPfS_S_,"ax",@progbits
	.align	128
        .global         _Z6renderiPfS_S_
        .type           _Z6renderiPfS_S_,@function
        .size           _Z6renderiPfS_S_,(.L_x_1 - _Z6renderiPfS_S_)
        .other          _Z6renderiPfS_S_,@"STO_CUDA_ENTRY STV_DEFAULT"
_Z6renderiPfS_S_:
.text._Z6renderiPfS_S_:
[----:B------:R-:W-:Y:S08]  /*0000*/  LDC R1, c[0x0][0x37c] ;  /* 0x0000df00ff017b82 */ /* 0x000ff00000000800 */
[----:B------:R-:W0:Y:S01]  /*0010*/  LDC R5, c[0x0][0x380] ;  /* 0x0000e000ff057b82 */ /* 0x000e220000000800 */
[----:B------:R-:W1:Y:S01]  /*0020*/  LDCU.64 UR4, c[0x0][0x358] ;  /* 0x00006b00ff0477ac */ /* 0x000e620008000a00 */
[----:B------:R-:W-:-:S06]  /*0030*/  HFMA2 R7, -RZ, RZ, 3.98828125, 0 ;  /* 0x43fa0000ff077431 */ /* 0x000fcc00000001ff */
[----:B------:R-:W0:Y:S02]  /*0040*/  LDC.64 R2, c[0x0][0x388] ;  /* 0x0000e200ff027b82 */ /* 0x000e240000000a00 */
[----:B0-----:R-:W-:-:S05]  /*0050*/  IMAD.WIDE R2, R5, 0x4, R2 ;  /* 0x0000000405027825 */ /* 0x001fca00078e0202 */
[----:B-1----:R-:W-:Y:S01]  /*0060*/  STG.E desc[UR4][R2.64], R7 ;  /* 0x0000000702007986 */ /* 0x002fe2000c101904 */
[----:B------:R-:W-:Y:S05]  /*0070*/  EXIT ;  /* 0x000000000000794d */ /* 0x000fea0003800000 */
.L_x_0:
[----:B------:R-:W-:-:S00]  /*0080*/  BRA `(.L_x_0) ;  /* 0xfffffffc00fc7947 */ /* 0x000fc0000383ffff */
[----:B------:R-:W-:-:S00]  /*0090*/  NOP ;  /* 0x0000000000007918 */ /* 0x000fc00000000000 */
        /* <DEDUP_REMOVED lines=14> */
.L_x_1:


//--------------------- .nv.shared.reserved.0     --------------------------
	.section	.nv.shared.reserved.0,"aw",@nobits
	.weak		__nv_reservedSMEM_offset_0_alias
	.size		__nv_reservedSMEM_offset_0_alias, 0, 64
	.other		__nv_reservedSMEM_offset_0_alias,@"STO_CUDA_RESERVED_SHARED STV_DEFAULT"
__nv_reservedSMEM_offset_0_alias:
	.zero		0
	.zero		64


//--------------------- .nv.constant0._Z6renderiPfS_S_ --------------------------
	.section	.nv.constant0._Z6renderiPfS_S_,"a",@progbits
	.sectionflags	@""
	.align	4
.nv.constant0._Z6renderiPfS_S_:
	.zero		928


//--------------------- SYMBOLS --------------------------

	.type		.nv.reservedSmem.offset0,@object
	.size		.nv.reservedSmem.offset0,0x4
